//
// Generated by NVIDIA NVVM Compiler
//
// Compiler Build ID: CL-36424714
// Cuda compilation tools, release 13.0, V13.0.88
// Based on NVVM 20.0.0
//

.version 9.0
.target sm_100
.address_size 64

	// .globl	_Z17mandelbrot_kernelPiii

.visible .entry _Z17mandelbrot_kernelPiii(
	.param .u64 .ptr .align 1 _Z17mandelbrot_kernelPiii_param_0,
	.param .u32 _Z17mandelbrot_kernelPiii_param_1,
	.param .u32 _Z17mandelbrot_kernelPiii_param_2
)
{
	.reg .pred 	%p<6>;
	.reg .b32 	%r<20>;
	.reg .b32 	%f<25>;
	.reg .b64 	%rd<5>;

	ld.param.u64 	%rd1, [_Z17mandelbrot_kernelPiii_param_0];
	ld.param.u32 	%r6, [_Z17mandelbrot_kernelPiii_param_1];
	ld.param.u32 	%r7, [_Z17mandelbrot_kernelPiii_param_2];
	mov.u32 	%r8, %ctaid.x;
	mov.u32 	%r9, %ntid.x;
	mov.u32 	%r10, %tid.x;
	mad.lo.s32 	%r1, %r8, %r9, %r10;
	mov.u32 	%r11, %ctaid.y;
	mov.u32 	%r12, %ntid.y;
	mov.u32 	%r13, %tid.y;
	mad.lo.s32 	%r2, %r11, %r12, %r13;
	max.s32 	%r14, %r2, %r1;
	setp.ge.s32 	%p1, %r14, %r6;
	@%p1 bra 	$L__BB0_5;
	cvt.rn.f32.u32 	%f11, %r6;
	mov.f32 	%f12, 0f40800000;
	div.rn.f32 	%f13, %f12, %f11;
	cvt.rn.f32.s32 	%f14, %r1;
	fma.rn.f32 	%f1, %f13, %f14, 0fC0000000;
	cvt.rn.f32.u32 	%f15, %r2;
	fma.rn.f32 	%f2, %f13, %f15, 0fC0000000;
	setp.lt.s32 	%p2, %r7, 1;
	mov.b32 	%r19, 0;
	@%p2 bra 	$L__BB0_4;
	mov.b32 	%r19, 0;
	mov.f32 	%f21, 0f00000000;
	mov.f32 	%f22, %f21;
	mov.f32 	%f23, %f21;
	mov.f32 	%f24, %f21;
$L__BB0_3:
	sub.f32 	%f17, %f22, %f21;
	add.f32 	%f7, %f1, %f17;
	add.f32 	%f18, %f24, %f24;
	fma.rn.f32 	%f23, %f18, %f23, %f2;
	add.s32 	%r19, %r19, 1;
	setp.lt.s32 	%p3, %r19, %r7;
	mul.f32 	%f22, %f7, %f7;
	mul.f32 	%f21, %f23, %f23;
	add.f32 	%f19, %f22, %f21;
	setp.lt.f32 	%p4, %f19, 0f40800000;
	and.pred  	%p5, %p3, %p4;
	mov.f32 	%f24, %f7;
	@%p5 bra 	$L__BB0_3;
$L__BB0_4:
	mad.lo.s32 	%r17, %r6, %r2, %r1;
	cvta.to.global.u64 	%rd2, %rd1;
	mul.wide.s32 	%rd3, %r17, 4;
	add.s64 	%rd4, %rd2, %rd3;
	st.global.u32 	[%rd4], %r19;
$L__BB0_5:
	ret;

}


// ===== COMPILED SASS (sm_100) =====

	.target	sm_100

	.elftype	@"ET_EXEC"


//--------------------- .note.nv.tkinfo           --------------------------
	.section	.note.nv.tkinfo,"",@"SHT_NOTE"
	.sectionflags	@"SHF_NOTE_NV_TKINFO"
	.tkinfo
        /*0018*/ 	.word	0x00000002
        /*0030*/ 	.string	""
        /*0030*/ 	.string	"ptxas"
        /*0030*/ 	.string	"Cuda compilation tools, release 13.0, V13.0.88"
        /*0030*/ 	.string	"Build cuda_13.0.r13.0/compiler.36424714_0"
        /*0030*/ 	.string	"-arch sm_100 -m 64 "



//--------------------- .note.nv.cuinfo           --------------------------
	.section	.note.nv.cuinfo,"",@"SHT_NOTE"
	.sectionflags	@"SHF_NOTE_NV_CUINFO"
        /*0018*/ 	.short	0x0002
        /*001a*/ 	.short	0x0064
        /*001c*/ 	.short	0x0082
	.zero		2


//--------------------- .nv.info                  --------------------------
	.section	.nv.info,"",@"SHT_CUDA_INFO"
	.align	4


	//----- nvinfo : EIATTR_REGCOUNT
	.align		4
        /*0000*/ 	.byte	0x04, 0x2f
        /*0002*/ 	.short	(.L_1 - .L_0)
	.align		4
.L_0:
        /*0004*/ 	.word	index@(_Z17mandelbrot_kernelPiii)
        /*0008*/ 	.word	0x0000000f


	//----- nvinfo : EIATTR_FRAME_SIZE
	.align		4
.L_1:
        /*000c*/ 	.byte	0x04, 0x11
        /*000e*/ 	.short	(.L_3 - .L_2)
	.align		4
.L_2:
        /*0010*/ 	.word	index@($__internal_0_$__cuda_sm3x_div_rn_noftz_f32_slowpath)
        /*0014*/ 	.word	0x00000000


	//----- nvinfo : EIATTR_FRAME_SIZE
	.align		4
.L_3:
        /*0018*/ 	.byte	0x04, 0x11
        /*001a*/ 	.short	(.L_5 - .L_4)
	.align		4
.L_4:
        /*001c*/ 	.word	index@(_Z17mandelbrot_kernelPiii)
        /*0020*/ 	.word	0x00000000


	//----- nvinfo : EIATTR_MIN_STACK_SIZE
	.align		4
.L_5:
        /*0024*/ 	.byte	0x04, 0x12
        /*0026*/ 	.short	(.L_7 - .L_6)
	.align		4
.L_6:
        /*0028*/ 	.word	index@(_Z17mandelbrot_kernelPiii)
        /*002c*/ 	.word	0x00000000
.L_7:


//--------------------- .nv.compat                --------------------------
	.section	.nv.compat,"",@"SHT_CUDA_COMPAT_INFO"
	.align	4
        /*0000*/ 	.byte	0x02, 0x09, 0x00, 0x00, 0x02, 0x02, 0x01, 0x00, 0x02, 0x05, 0x05, 0x00, 0x03, 0x07, 0x01, 0x01
        /*0010*/ 	.byte	0x02, 0x03, 0x00, 0x00, 0x02, 0x06, 0x01, 0x00, 0x04, 0x0b, 0x08, 0x00, 0x01, 0x00, 0x00, 0x00
        /*0020*/ 	.byte	0x00, 0x00, 0x00, 0x00


//--------------------- .nv.info._Z17mandelbrot_kernelPiii --------------------------
	.section	.nv.info._Z17mandelbrot_kernelPiii,"",@"SHT_CUDA_INFO"
	.sectionflags	@""
	.align	4


	//----- nvinfo : EIATTR_CUDA_API_VERSION
	.align		4
        /*0000*/ 	.byte	0x04, 0x37
        /*0002*/ 	.short	(.L_9 - .L_8)
.L_8:
        /*0004*/ 	.word	0x00000082


	//----- nvinfo : EIATTR_KPARAM_INFO
	.align		4
.L_9:
        /*0008*/ 	.byte	0x04, 0x17
        /*000a*/ 	.short	(.L_11 - .L_10)
.L_10:
        /*000c*/ 	.word	0x00000000
        /*0010*/ 	.short	0x0002
        /*0012*/ 	.short	0x000c
        /*0014*/ 	.byte	0x00, 0xf0, 0x11, 0x00


	//----- nvinfo : EIATTR_KPARAM_INFO
	.align		4
.L_11:
        /*0018*/ 	.byte	0x04, 0x17
        /*001a*/ 	.short	(.L_13 - .L_12)
.L_12:
        /*001c*/ 	.word	0x00000000
        /*0020*/ 	.short	0x0001
        /*0022*/ 	.short	0x0008
        /*0024*/ 	.byte	0x00, 0xf0, 0x11, 0x00


	//----- nvinfo : EIATTR_KPARAM_INFO
	.align		4
.L_13:
        /*0028*/ 	.byte	0x04, 0x17
        /*002a*/ 	.short	(.L_15 - .L_14)
.L_14:
        /*002c*/ 	.word	0x00000000
        /*0030*/ 	.short	0x0000
        /*0032*/ 	.short	0x0000
        /*0034*/ 	.byte	0x00, 0xf5, 0x21, 0x00


	//----- nvinfo : EIATTR_SPARSE_MMA_MASK
	.align		4
.L_15:
        /*0038*/ 	.byte	0x03, 0x50
        /*003a*/ 	.short	0x0000


	//----- nvinfo : EIATTR_MAXREG_COUNT
	.align		4
        /*003c*/ 	.byte	0x03, 0x1b
        /*003e*/ 	.short	0x00ff


	//----- nvinfo : EIATTR_MERCURY_ISA_VERSION
	.align		4
        /*0040*/ 	.byte	0x03, 0x5f
        /*0042*/ 	.short	0x0101


	//----- nvinfo : EIATTR_VRC_CTA_INIT_COUNT
	.align		4
        /*0044*/ 	.byte	0x02, 0x4a
	.zero		1
	.zero		1


	//----- nvinfo : EIATTR_EXIT_INSTR_OFFSETS
	.align		4
        /*0048*/ 	.byte	0x04, 0x1c
        /*004a*/ 	.short	(.L_17 - .L_16)


	//   ....[0]....
.L_16:
        /*004c*/ 	.word	0x000000c0


	//   ....[1]....
        /*0050*/ 	.word	0x00000390


	//----- nvinfo : EIATTR_CRS_STACK_SIZE
	.align		4
.L_17:
        /*0054*/ 	.byte	0x04, 0x1e
        /*0056*/ 	.short	(.L_19 - .L_18)
.L_18:
        /*0058*/ 	.word	0x00000000


	//----- nvinfo : EIATTR_CBANK_PARAM_SIZE
	.align		4
.L_19:
        /*005c*/ 	.byte	0x03, 0x19
        /*005e*/ 	.short	0x0010


	//----- nvinfo : EIATTR_PARAM_CBANK
	.align		4
        /*0060*/ 	.byte	0x04, 0x0a
        /*0062*/ 	.short	(.L_21 - .L_20)
	.align		4
.L_20:
        /*0064*/ 	.word	index@(.nv.constant0._Z17mandelbrot_kernelPiii)
        /*0068*/ 	.short	0x0380
        /*006a*/ 	.short	0x0010


	//----- nvinfo : EIATTR_SW_WAR
	.align		4
.L_21:
        /*006c*/ 	.byte	0x04, 0x36
        /*006e*/ 	.short	(.L_23 - .L_22)
.L_22:
        /*0070*/ 	.word	0x00000008
.L_23:


//--------------------- .nv.callgraph             --------------------------
	.section	.nv.callgraph,"",@"SHT_CUDA_CALLGRAPH"
	.align	4
	.sectionentsize	8
	.align		4
        /*0000*/ 	.word	0x00000000
	.align		4
        /*0004*/ 	.word	0xffffffff
	.align		4
        /*0008*/ 	.word	0x00000000
	.align		4
        /*000c*/ 	.word	0xfffffffe
	.align		4
        /*0010*/ 	.word	0x00000000
	.align		4
        /*0014*/ 	.word	0xfffffffd
	.align		4
        /*0018*/ 	.word	0x00000000
	.align		4
        /*001c*/ 	.word	0xfffffffc


//--------------------- .text._Z17mandelbrot_kernelPiii --------------------------
	.section	.text._Z17mandelbrot_kernelPiii,"ax",@progbits
	.align	128
        .global         _Z17mandelbrot_kernelPiii
        .type           _Z17mandelbrot_kernelPiii,@function
        .size           _Z17mandelbrot_kernelPiii,(.L_x_12 - _Z17mandelbrot_kernelPiii)
        .other          _Z17mandelbrot_kernelPiii,@"STO_CUDA_ENTRY STV_DEFAULT"
_Z17mandelbrot_kernelPiii:
.text._Z17mandelbrot_kernelPiii:
[----:B------:R-:W-:Y:S01]  /*0000*/  LDC R1, c[0x0][0x37c] ;  /* 0x0000df00ff017b82 */ /* 0x000fe20000000800 */
[----:B------:R-:W0:Y:S07]  /*0010*/  S2R R0, SR_TID.X ;  /* 0x0000000000007919 */ /* 0x000e2e0000002100 */
[----:B------:R-:W0:Y:S01]  /*0020*/  LDC R5, c[0x0][0x360] ;  /* 0x0000d800ff057b82 */ /* 0x000e220000000800 */
[----:B------:R-:W1:Y:S01]  /*0030*/  LDCU UR6, c[0x0][0x388] ;  /* 0x00007100ff0677ac */ /* 0x000e620008000800 */
[----:B------:R-:W2:Y:S06]  /*0040*/  S2R R3, SR_TID.Y ;  /* 0x0000000000037919 */ /* 0x000eac0000002200 */
[----:B------:R-:W0:Y:S08]  /*0050*/  S2UR UR4, SR_CTAID.X ;  /* 0x00000000000479c3 */ /* 0x000e300000002500 */
[----:B------:R-:W2:Y:S08]  /*0060*/  S2UR UR5, SR_CTAID.Y ;  /* 0x00000000000579c3 */ /* 0x000eb00000002600 */
[----:B------:R-:W2:Y:S01]  /*0070*/  LDC R4, c[0x0][0x364] ;  /* 0x0000d900ff047b82 */ /* 0x000ea20000000800 */
[----:B0-----:R-:W-:-:S02]  /*0080*/  IMAD R5, R5, UR4, R0 ;  /* 0x0000000405057c24 */ /* 0x001fc4000f8e0200 */
[----:B--2---:R-:W-:-:S05]  /*0090*/  IMAD R4, R4, UR5, R3 ;  /* 0x0000000504047c24 */ /* 0x004fca000f8e0203 */
[----:B------:R-:W-:-:S04]  /*00a0*/  VIMNMX R0, PT, PT, R5, R4, !PT ;  /* 0x0000000405007248 */ /* 0x000fc80007fe0100 */
[----:B-1----:R-:W-:-:S13]  /*00b0*/  ISETP.GE.AND P0, PT, R0, UR6, PT ;  /* 0x0000000600007c0c */ /* 0x002fda000bf06270 */
[----:B------:R-:W-:Y:S05]  /*00c0*/  @P0 EXIT ;  /* 0x000000000000094d */ /* 0x000fea0003800000 */
[----:B------:R-:W-:Y:S01]  /*00d0*/  I2FP.F32.U32 R3, UR6 ;  /* 0x0000000600037c45 */ /* 0x000fe20008201000 */
[----:B------:R-:W-:Y:S02]  /*00e0*/  UMOV UR4, 0x40800000 ;  /* 0x4080000000047882 */ /* 0x000fe40000000000 */
[----:B------:R-:W-:Y:S01]  /*00f0*/  IMAD.U32 R6, RZ, RZ, UR4 ;  /* 0x00000004ff067e24 */ /* 0x000fe2000f8e00ff */
[----:B------:R-:W0:Y:S08]  /*0100*/  MUFU.RCP R0, R3 ;  /* 0x0000000300007308 */ /* 0x000e300000001000 */
[----:B------:R-:W1:Y:S01]  /*0110*/  FCHK P0, R6, R3 ;  /* 0x0000000306007302 */ /* 0x000e620000000000 */
[----:B0-----:R-:W-:-:S04]  /*0120*/  FFMA R7, -R3, R0, 1 ;  /* 0x3f80000003077423 */ /* 0x001fc80000000100 */
[----:B------:R-:W-:-:S04]  /*0130*/  FFMA R0, R0, R7, R0 ;  /* 0x0000000700007223 */ /* 0x000fc80000000000 */
[----:B------:R-:W-:-:S04]  /*0140*/  FFMA R2, R0, 4, RZ ;  /* 0x4080000000027823 */ /* 0x000fc800000000ff */
[----:B------:R-:W-:-:S04]  /*0150*/  FFMA R7, -R3, R2, 4 ;  /* 0x4080000003077423 */ /* 0x000fc80000000102 */
[----:B------:R-:W-:Y:S01]  /*0160*/  FFMA R0, R0, R7, R2 ;  /* 0x0000000700007223 */ /* 0x000fe20000000002 */
[----:B-1----:R-:W-:Y:S06]  /*0170*/  @!P0 BRA `(.L_x_0) ;  /* 0x00000000000c8947 */ /* 0x002fec0003800000 */
[----:B------:R-:W-:-:S07]  /*0180*/  MOV R2, 0x1a0 ;  /* 0x000001a000027802 */ /* 0x000fce0000000f00 */
[----:B------:R-:W-:Y:S05]  /*0190*/  CALL.REL.NOINC `($__internal_0_$__cuda_sm3x_div_rn_noftz_f32_slowpath) ;  /* 0x0000000000807944 */ /* 0x000fea0003c00000 */
[----:B------:R-:W-:-:S07]  /*01a0*/  IMAD.MOV.U32 R0, RZ, RZ, R8 ;  /* 0x000000ffff007224 */ /* 0x000fce00078e0008 */
.L_x_0:
[----:B------:R-:W0:Y:S01]  /*01b0*/  LDCU UR6, c[0x0][0x38c] ;  /* 0x00007180ff0677ac */ /* 0x000e220008000800 */
[----:B------:R-:W1:Y:S01]  /*01c0*/  LDC.64 R2, c[0x0][0x380] ;  /* 0x0000e000ff027b82 */ /* 0x000e620000000a00 */
[----:B------:R-:W-:Y:S02]  /*01d0*/  I2FP.F32.S32 R7, R5 ;  /* 0x0000000500077245 */ /* 0x000fe40000201400 */
[----:B------:R-:W-:-:S03]  /*01e0*/  I2FP.F32.U32 R9, R4 ;  /* 0x0000000400097245 */ /* 0x000fc60000201000 */
[-C--:B------:R-:W-:Y:S01]  /*01f0*/  FFMA R11, R7, R0.reuse, -2 ;  /* 0xc0000000070b7423 */ /* 0x080fe20000000000 */
[----:B------:R-:W-:Y:S02]  /*0200*/  IMAD.MOV.U32 R7, RZ, RZ, RZ ;  /* 0x000000ffff077224 */ /* 0x000fe400078e00ff */
[----:B------:R-:W-:Y:S01]  /*0210*/  FFMA R10, R9, R0, -2 ;  /* 0xc0000000090a7423 */ /* 0x000fe20000000000 */
[----:B0-----:R-:W-:-:S09]  /*0220*/  UISETP.GE.AND UP0, UPT, UR6, 0x1, UPT ;  /* 0x000000010600788c */ /* 0x001fd2000bf06270 */
[----:B------:R-:W-:Y:S05]  /*0230*/  BRA.U !UP0, `(.L_x_1) ;  /* 0x0000000108407547 */ /* 0x000fea000b800000 */
[----:B------:R-:W-:Y:S01]  /*0240*/  BSSY.RECONVERGENT B0, `(.L_x_1) ;  /* 0x000000f000007945 */ /* 0x000fe20003800200 */
[----:B------:R-:W-:Y:S01]  /*0250*/  CS2R R6, SRZ ;  /* 0x0000000000067805 */ /* 0x000fe2000001ff00 */
[----:B------:R-:W-:Y:S01]  /*0260*/  IMAD.MOV.U32 R0, RZ, RZ, RZ ;  /* 0x000000ffff007224 */ /* 0x000fe200078e00ff */
[----:B------:R-:W-:-:S07]  /*0270*/  CS2R R8, SRZ ;  /* 0x0000000000087805 */ /* 0x000fce000001ff00 */
.L_x_2:
[----:B------:R-:W-:Y:S01]  /*0280*/  FADD R0, R9, -R0 ;  /* 0x8000000009007221 */ /* 0x000fe20000000000 */
[----:B------:R-:W-:Y:S01]  /*0290*/  FADD R9, R8, R8 ;  /* 0x0000000808097221 */ /* 0x000fe20000000000 */
[----:B------:R-:W-:Y:S02]  /*02a0*/  VIADD R7, R7, 0x1 ;  /* 0x0000000107077836 */ /* 0x000fe40000000000 */
[----:B------:R-:W-:Y:S01]  /*02b0*/  FADD R8, R11, R0 ;  /* 0x000000000b087221 */ /* 0x000fe20000000000 */
[----:B------:R-:W-:Y:S02]  /*02c0*/  FFMA R6, R9, R6, R10 ;  /* 0x0000000609067223 */ /* 0x000fe4000000000a */
[----:B------:R-:W-:Y:S01]  /*02d0*/  ISETP.GE.AND P0, PT, R7, UR6, PT ;  /* 0x0000000607007c0c */ /* 0x000fe2000bf06270 */
[----:B------:R-:W-:Y:S01]  /*02e0*/  FMUL R9, R8, R8 ;  /* 0x0000000808097220 */ /* 0x000fe20000400000 */
[----:B------:R-:W-:-:S04]  /*02f0*/  FMUL R0, R6, R6 ;  /* 0x0000000606007220 */ /* 0x000fc80000400000 */
[----:B------:R-:W-:-:S05]  /*0300*/  FADD R12, R9, R0 ;  /* 0x00000000090c7221 */ /* 0x000fca0000000000 */
[----:B------:R-:W-:-:S13]  /*0310*/  FSETP.LT.AND P1, PT, R12, 4, PT ;  /* 0x408000000c00780b */ /* 0x000fda0003f21000 */
[----:B------:R-:W-:Y:S05]  /*0320*/  @!P0 BRA P1, `(.L_x_2) ;  /* 0xfffffffc00d48947 */ /* 0x000fea000083ffff */
[----:B------:R-:W-:Y:S05]  /*0330*/  BSYNC.RECONVERGENT B0 ;  /* 0x0000000000007941 */ /* 0x000fea0003800200 */
.L_x_1:
[----:B------:R-:W0:Y:S01]  /*0340*/  LDCU UR7, c[0x0][0x388] ;  /* 0x00007100ff0777ac */ /* 0x000e220008000800 */
[----:B------:R-:W2:Y:S01]  /*0350*/  LDCU.64 UR4, c[0x0][0x358] ;  /* 0x00006b00ff0477ac */ /* 0x000ea20008000a00 */
[----:B0-----:R-:W-:-:S04]  /*0360*/  IMAD R5, R4, UR7, R5 ;  /* 0x0000000704057c24 */ /* 0x001fc8000f8e0205 */
[----:B-1----:R-:W-:-:S05]  /*0370*/  IMAD.WIDE R2, R5, 0x4, R2 ;  /* 0x0000000405027825 */ /* 0x002fca00078e0202 */
[----:B--2---:R-:W-:Y:S01]  /*0380*/  STG.E desc[UR4][R2.64], R7 ;  /* 0x0000000702007986 */ /* 0x004fe2000c101904 */
[----:B------:R-:W-:Y:S05]  /*0390*/  EXIT ;  /* 0x000000000000794d */ /* 0x000fea0003800000 */
        .weak           $__internal_0_$__cuda_sm3x_div_rn_noftz_f32_slowpath
        .type           $__internal_0_$__cuda_sm3x_div_rn_noftz_f32_slowpath,@function
        .size           $__internal_0_$__cuda_sm3x_div_rn_noftz_f32_slowpath,(.L_x_12 - $__internal_0_$__cuda_sm3x_div_rn_noftz_f32_slowpath)
$__internal_0_$__cuda_sm3x_div_rn_noftz_f32_slowpath:
[--C-:B------:R-:W-:Y:S01]  /*03a0*/  SHF.R.U32.HI R0, RZ, 0x17, R3.reuse ;  /* 0x00000017ff007819 */ /* 0x100fe20000011603 */
[----:B------:R-:W-:-:S03]  /*03b0*/  IMAD.MOV.U32 R8, RZ, RZ, R3 ;  /* 0x000000ffff087224 */ /* 0x000fc600078e0003 */
[----:B------:R-:W-:-:S05]  /*03c0*/  LOP3.LUT R6, R0, 0xff, RZ, 0xc0, !PT ;  /* 0x000000ff00067812 */ /* 0x000fca00078ec0ff */
[----:B------:R-:W-:-:S05]  /*03d0*/  VIADD R9, R6, 0xffffffff ;  /* 0xffffffff06097836 */ /* 0x000fca0000000000 */
[----:B------:R-:W-:-:S13]  /*03e0*/  ISETP.GT.U32.AND P0, PT, R9, 0xfd, PT ;  /* 0x000000fd0900780c */ /* 0x000fda0003f04070 */
[----:B------:R-:W-:Y:S01]  /*03f0*/  @!P0 IMAD.MOV.U32 R7, RZ, RZ, RZ ;  /* 0x000000ffff078224 */ /* 0x000fe200078e00ff */
[----:B------:R-:W-:Y:S06]  /*0400*/  @!P0 BRA `(.L_x_3) ;  /* 0x0000000000408947 */ /* 0x000fec0003800000 */
[----:B------:R-:W-:Y:S01]  /*0410*/  FSETP.GTU.FTZ.AND P0, PT, |R3|, +INF , PT ;  /* 0x7f8000000300780b */ /* 0x000fe20003f1c200 */
[----:B------:R-:W-:-:S12]  /*0420*/  IMAD.MOV.U32 R0, RZ, RZ, R3 ;  /* 0x000000ffff007224 */ /* 0x000fd800078e0003 */
[----:B------:R-:W-:Y:S05]  /*0430*/  @P0 BRA `(.L_x_4) ;  /* 0x0000000400280947 */ /* 0x000fea0003800000 */
[----:B------:R-:W-:-:S05]  /*0440*/  IMAD.MOV.U32 R3, RZ, RZ, 0x40800000 ;  /* 0x40800000ff037424 */ /* 0x000fca00078e00ff */
[----:B------:R-:W-:-:S13]  /*0450*/  LOP3.LUT P0, RZ, R8, 0x7fffffff, R3, 0xc8, !PT ;  /* 0x7fffffff08ff7812 */ /* 0x000fda000780c803 */
[----:B------:R-:W-:Y:S05]  /*0460*/  @!P0 BRA `(.L_x_5) ;  /* 0x0000000400148947 */ /* 0x000fea0003800000 */
[----:B------:R-:W-:Y:S02]  /*0470*/  FSETP.NEU.FTZ.AND P0, PT, |R0|, +INF , PT ;  /* 0x7f8000000000780b */ /* 0x000fe40003f1d200 */
[----:B------:R-:W-:-:S04]  /*0480*/  LOP3.LUT P1, RZ, R3, 0x7fffffff, RZ, 0xc0, !PT ;  /* 0x7fffffff03ff7812 */ /* 0x000fc8000782c0ff */
[----:B------:R-:W-:-:S13]  /*0490*/  PLOP3.LUT P0, PT, P0, P1, PT, 0x2f, 0xf2 ;  /* 0x0000000000f2781c */ /* 0x000fda0000702577 */
[----:B------:R-:W-:Y:S05]  /*04a0*/  @P0 BRA `(.L_x_6) ;  /* 0x0000000000fc0947 */ /* 0x000fea0003800000 */
[----:B------:R-:W-:-:S13]  /*04b0*/  LOP3.LUT P0, RZ, R8, 0x7fffffff, RZ, 0xc0, !PT ;  /* 0x7fffffff08ff7812 */ /* 0x000fda000780c0ff */
[----:B------:R-:W-:Y:S05]  /*04c0*/  @!P0 BRA `(.L_x_7) ;  /* 0x0000000000e88947 */ /* 0x000fea0003800000 */
[----:B------:R-:W-:Y:S01]  /*04d0*/  ISETP.GE.AND P0, PT, R9, RZ, PT ;  /* 0x000000ff0900720c */ /* 0x000fe20003f06270 */
[----:B------:R-:W-:-:S12]  /*04e0*/  HFMA2 R7, -RZ, RZ, 0, 0 ;  /* 0x00000000ff077431 */ /* 0x000fd800000001ff */
[----:B------:R-:W-:Y:S01]  /*04f0*/  @!P0 FFMA R8, R0, 1.84467440737095516160e+19, RZ ;  /* 0x5f80000000088823 */ /* 0x000fe200000000ff */
[----:B------:R-:W-:-:S07]  /*0500*/  @!P0 VIADD R7, R7, 0x40 ;  /* 0x0000004007078836 */ /* 0x000fce0000000000 */
.L_x_3:
[----:B------:R-:W-:Y:S01]  /*0510*/  LEA R3, R6, 0xc0800000, 0x17 ;  /* 0xc080000006037811 */ /* 0x000fe200078eb8ff */
[----:B------:R-:W-:Y:S01]  /*0520*/  UMOV UR4, 0x40800000 ;  /* 0x4080000000047882 */ /* 0x000fe20000000000 */
[----:B------:R-:W-:Y:S01]  /*0530*/  IADD3 R6, PT, PT, R7, 0x81, -R6 ;  /* 0x0000008107067810 */ /* 0x000fe20007ffe806 */
[----:B------:R-:W-:Y:S02]  /*0540*/  UIADD3 UR4, UPT, UPT, UR4, -0x1000000, URZ ;  /* 0xff00000004047890 */ /* 0x000fe4000fffe0ff */
[----:B------:R-:W-:-:S04]  /*0550*/  IMAD.IADD R3, R8, 0x1, -R3 ;  /* 0x0000000108037824 */ /* 0x000fc800078e0a03 */
[----:B------:R-:W0:Y:S01]  /*0560*/  MUFU.RCP R0, R3 ;  /* 0x0000000300007308 */ /* 0x000e220000001000 */
[----:B------:R-:W-:-:S04]  /*0570*/  FADD.FTZ R9, -R3, -RZ ;  /* 0x800000ff03097221 */ /* 0x000fc80000010100 */
[----:B0-----:R-:W-:-:S04]  /*0580*/  FFMA R11, R0, R9, 1 ;  /* 0x3f800000000b7423 */ /* 0x001fc80000000009 */
[----:B------:R-:W-:-:S04]  /*0590*/  FFMA R0, R0, R11, R0 ;  /* 0x0000000b00007223 */ /* 0x000fc80000000000 */
[----:B------:R-:W-:-:S04]  /*05a0*/  FFMA R8, R0, UR4, RZ ;  /* 0x0000000400087c23 */ /* 0x000fc800080000ff */
[----:B------:R-:W-:-:S04]  /*05b0*/  FFMA R11, R9, R8, UR4 ;  /* 0x00000004090b7e23 */ /* 0x000fc80008000008 */
[----:B------:R-:W-:-:S04]  /*05c0*/  FFMA R11, R0, R11, R8 ;  /* 0x0000000b000b7223 */ /* 0x000fc80000000008 */
[----:B------:R-:W-:-:S04]  /*05d0*/  FFMA R10, R9, R11, UR4 ;  /* 0x00000004090a7e23 */ /* 0x000fc8000800000b */
[----:B------:R-:W-:-:S05]  /*05e0*/  FFMA R8, R0, R10, R11 ;  /* 0x0000000a00087223 */ /* 0x000fca000000000b */
[----:B------:R-:W-:-:S04]  /*05f0*/  SHF.R.U32.HI R3, RZ, 0x17, R8 ;  /* 0x00000017ff037819 */ /* 0x000fc80000011608 */
[----:B------:R-:W-:-:S05]  /*0600*/  LOP3.LUT R3, R3, 0xff, RZ, 0xc0, !PT ;  /* 0x000000ff03037812 */ /* 0x000fca00078ec0ff */
[----:B------:R-:W-:-:S04]  /*0610*/  IMAD.IADD R9, R3, 0x1, R6 ;  /* 0x0000000103097824 */ /* 0x000fc800078e0206 */
[----:B------:R-:W-:-:S05]  /*0620*/  VIADD R3, R9, 0xffffffff ;  /* 0xffffffff09037836 */ /* 0x000fca0000000000 */
[----:B------:R-:W-:-:S13]  /*0630*/  ISETP.GE.U32.AND P0, PT, R3, 0xfe, PT ;  /* 0x000000fe0300780c */ /* 0x000fda0003f06070 */
[----:B------:R-:W-:Y:S05]  /*0640*/  @!P0 BRA `(.L_x_8) ;  /* 0x0000000000808947 */ /* 0x000fea0003800000 */
[----:B------:R-:W-:-:S13]  /*0650*/  ISETP.GT.AND P0, PT, R9, 0xfe, PT ;  /* 0x000000fe0900780c */ /* 0x000fda0003f04270 */
[----:B------:R-:W-:Y:S05]  /*0660*/  @P0 BRA `(.L_x_9) ;  /* 0x00000000006c0947 */ /* 0x000fea0003800000 */
[----:B------:R-:W-:-:S13]  /*0670*/  ISETP.GE.AND P0, PT, R9, 0x1, PT ;  /* 0x000000010900780c */ /* 0x000fda0003f06270 */
[----:B------:R-:W-:Y:S05]  /*0680*/  @P0 BRA `(.L_x_10) ;  /* 0x0000000000980947 */ /* 0x000fea0003800000 */
[----:B------:R-:W-:Y:S02]  /*0690*/  ISETP.GE.AND P0, PT, R9, -0x18, PT ;  /* 0xffffffe80900780c */ /* 0x000fe40003f06270 */
[----:B------:R-:W-:-:S11]  /*06a0*/  LOP3.LUT R8, R8, 0x80000000, RZ, 0xc0, !PT ;  /* 0x8000000008087812 */ /* 0x000fd600078ec0ff */
[----:B------:R-:W-:Y:S05]  /*06b0*/  @!P0 BRA `(.L_x_10) ;  /* 0x00000000008c8947 */ /* 0x000fea0003800000 */
[CCC-:B------:R-:W-:Y:S01]  /*06c0*/  FFMA.RZ R3, R0.reuse, R10.reuse, R11.reuse ;  /* 0x0000000a00037223 */ /* 0x1c0fe2000000c00b */
[C---:B------:R-:W-:Y:S01]  /*06d0*/  VIADD R7, R9.reuse, 0x20 ;  /* 0x0000002009077836 */ /* 0x040fe20000000000 */
[C---:B------:R-:W-:Y:S02]  /*06e0*/  ISETP.NE.AND P2, PT, R9.reuse, RZ, PT ;  /* 0x000000ff0900720c */ /* 0x040fe40003f45270 */
[----:B------:R-:W-:Y:S02]  /*06f0*/  ISETP.NE.AND P1, PT, R9, RZ, PT ;  /* 0x000000ff0900720c */ /* 0x000fe40003f25270 */
[----:B------:R-:W-:Y:S01]  /*0700*/  LOP3.LUT R6, R3, 0x7fffff, RZ, 0xc0, !PT ;  /* 0x007fffff03067812 */ /* 0x000fe200078ec0ff */
[CCC-:B------:R-:W-:Y:S01]  /*0710*/  FFMA.RP R3, R0.reuse, R10.reuse, R11.reuse ;  /* 0x0000000a00037223 */ /* 0x1c0fe2000000800b */
[----:B------:R-:W-:Y:S01]  /*0720*/  FFMA.RM R0, R0, R10, R11 ;  /* 0x0000000a00007223 */ /* 0x000fe2000000400b */
[----:B------:R-:W-:Y:S02]  /*0730*/  IADD3 R9, PT, PT, -R9, RZ, RZ ;  /* 0x000000ff09097210 */ /* 0x000fe40007ffe1ff */
[----:B------:R-:W-:-:S02]  /*0740*/  LOP3.LUT R6, R6, 0x800000, RZ, 0xfc, !PT ;  /* 0x0080000006067812 */ /* 0x000fc400078efcff */
[----:B------:R-:W-:Y:S02]  /*0750*/  FSETP.NEU.FTZ.AND P0, PT, R3, R0, PT ;  /* 0x000000000300720b */ /* 0x000fe40003f1d000 */
[----:B------:R-:W-:Y:S02]  /*0760*/  SHF.L.U32 R7, R6, R7, RZ ;  /* 0x0000000706077219 */ /* 0x000fe400000006ff */
[----:B------:R-:W-:Y:S02]  /*0770*/  SEL R3, R9, RZ, P2 ;  /* 0x000000ff09037207 */ /* 0x000fe40001000000 */
[----:B------:R-:W-:Y:S02]  /*0780*/  ISETP.NE.AND P1, PT, R7, RZ, P1 ;  /* 0x000000ff0700720c */ /* 0x000fe40000f25270 */
[----:B------:R-:W-:Y:S02]  /*0790*/  SHF.R.U32.HI R3, RZ, R3, R6 ;  /* 0x00000003ff037219 */ /* 0x000fe40000011606 */
[----:B------:R-:W-:-:S02]  /*07a0*/  PLOP3.LUT P0, PT, P0, P1, PT, 0xf8, 0x8f ;  /* 0x00000000008f781c */ /* 0x000fc40000703f70 */
[----:B------:R-:W-:Y:S02]  /*07b0*/  SHF.R.U32.HI R7, RZ, 0x1, R3 ;  /* 0x00000001ff077819 */ /* 0x000fe40000011603 */
[----:B------:R-:W-:-:S04]  /*07c0*/  SEL R0, RZ, 0x1, !P0 ;  /* 0x00000001ff007807 */ /* 0x000fc80004000000 */
[----:B------:R-:W-:-:S04]  /*07d0*/  LOP3.LUT R0, R0, 0x1, R7, 0xf8, !PT ;  /* 0x0000000100007812 */ /* 0x000fc800078ef807 */
[----:B------:R-:W-:-:S05]  /*07e0*/  LOP3.LUT R0, R0, R3, RZ, 0xc0, !PT ;  /* 0x0000000300007212 */ /* 0x000fca00078ec0ff */
[----:B------:R-:W-:-:S05]  /*07f0*/  IMAD.IADD R7, R7, 0x1, R0 ;  /* 0x0000000107077824 */ /* 0x000fca00078e0200 */
[----:B------:R-:W-:Y:S01]  /*0800*/  LOP3.LUT R8, R7, R8, RZ, 0xfc, !PT ;  /* 0x0000000807087212 */ /* 0x000fe200078efcff */
[----:B------:R-:W-:Y:S06]  /*0810*/  BRA `(.L_x_10) ;  /* 0x0000000000347947 */ /* 0x000fec0003800000 */
.L_x_9:
[----:B------:R-:W-:-:S04]  /*0820*/  LOP3.LUT R8, R8, 0x80000000, RZ, 0xc0, !PT ;  /* 0x8000000008087812 */ /* 0x000fc800078ec0ff */
[----:B------:R-:W-:Y:S01]  /*0830*/  LOP3.LUT R8, R8, 0x7f800000, RZ, 0xfc, !PT ;  /* 0x7f80000008087812 */ /* 0x000fe200078efcff */
[----:B------:R-:W-:Y:S06]  /*0840*/  BRA `(.L_x_10) ;  /* 0x0000000000287947 */ /* 0x000fec0003800000 */
.L_x_8:
[----:B------:R-:W-:Y:S01]  /*0850*/  IMAD R8, R6, 0x800000, R8 ;  /* 0x0080000006087824 */ /* 0x000fe200078e0208 */
[----:B------:R-:W-:Y:S06]  /*0860*/  BRA `(.L_x_10) ;  /* 0x0000000000207947 */ /* 0x000fec0003800000 */
.L_x_7:
[----:B------:R-:W-:-:S04]  /*0870*/  LOP3.LUT R8, R8, 0x80000000, R3, 0x48, !PT ;  /* 0x8000000008087812 */ /* 0x000fc800078e4803 */
[----:B------:R-:W-:Y:S01]  /*0880*/  LOP3.LUT R8, R8, 0x7f800000, RZ, 0xfc, !PT ;  /* 0x7f80000008087812 */ /* 0x000fe200078efcff */
[----:B------:R-:W-:Y:S06]  /*0890*/  BRA `(.L_x_10) ;  /* 0x0000000000147947 */ /* 0x000fec0003800000 */
.L_x_6:
[----:B------:R-:W-:Y:S01]  /*08a0*/  LOP3.LUT R8, R8, 0x80000000, R3, 0x48, !PT ;  /* 0x8000000008087812 */ /* 0x000fe200078e4803 */
[----:B------:R-:W-:Y:S06]  /*08b0*/  BRA `(.L_x_10) ;  /* 0x00000000000c7947 */ /* 0x000fec0003800000 */
.L_x_5:
[----:B------:R-:W0:Y:S01]  /*08c0*/  MUFU.RSQ R8, -QNAN ;  /* 0xffc0000000087908 */ /* 0x000e220000001400 */
[----:B------:R-:W-:Y:S05]  /*08d0*/  BRA `(.L_x_10) ;  /* 0x0000000000047947 */ /* 0x000fea0003800000 */
.L_x_4:
[----:B------:R-:W-:-:S07]  /*08e0*/  FADD.FTZ R8, R0, 4 ;  /* 0x4080000000087421 */ /* 0x000fce0000010000 */
.L_x_10:
[----:B------:R-:W-:-:S04]  /*08f0*/  IMAD.MOV.U32 R3, RZ, RZ, 0x0 ;  /* 0x00000000ff037424 */ /* 0x000fc800078e00ff */
[----:B0-----:R-:W-:Y:S05]  /*0900*/  RET.REL.NODEC R2 `(_Z17mandelbrot_kernelPiii) ;  /* 0xfffffff402bc7950 */ /* 0x001fea0003c3ffff */
.L_x_11:
[----:B------:R-:W-:-:S00]  /*0910*/  BRA `(.L_x_11) ;  /* 0xfffffffc00fc7947 */ /* 0x000fc0000383ffff */
[----:B------:R-:W-:-:S00]  /*0920*/  NOP ;  /* 0x0000000000007918 */ /* 0x000fc00000000000 */
        /* <DEDUP_REMOVED lines=13> */
.L_x_12:


//--------------------- .nv.shared.reserved.0     --------------------------
	.section	.nv.shared.reserved.0,"aw",@nobits
	.weak		__nv_reservedSMEM_offset_0_alias
	.size		__nv_reservedSMEM_offset_0_alias, 0, 64
	.other		__nv_reservedSMEM_offset_0_alias,@"STO_CUDA_RESERVED_SHARED STV_DEFAULT"
__nv_reservedSMEM_offset_0_alias:
	.zero		0
	.zero		64


//--------------------- .nv.constant0._Z17mandelbrot_kernelPiii --------------------------
	.section	.nv.constant0._Z17mandelbrot_kernelPiii,"a",@progbits
	.sectionflags	@""
	.align	4
.nv.constant0._Z17mandelbrot_kernelPiii:
	.zero		912


//--------------------- SYMBOLS --------------------------

	.type		.nv.reservedSmem.offset0,@object
	.size		.nv.reservedSmem.offset0,0x4
